	.headerflags	@"EF_CUDA_TEXMODE_UNIFIED EF_CUDA_64BIT_ADDRESS EF_CUDA_ACCELERATORS EF_CUDA_SM90 EF_CUDA_VIRTUAL_SM(EF_CUDA_SM90)"
	.elftype	@"ET_EXEC"


//--------------------- .nv.info                  --------------------------
	.section	.nv.info,"",@"SHT_CUDA_INFO"
	.align	4


	//----- nvinfo : EIATTR_REGCOUNT
	.align		4
        /*0000*/ 	.byte	0x04, 0x2f
        /*0002*/ 	.short	(.L_3 - .L_2)
	.align		4
.L_2:
        /*0004*/ 	.word	index@(triton_poi_fused__native_batch_norm_legit_no_training_cat_relu_58)
        /*0008*/ 	.word	0x0000001c


	//----- nvinfo : EIATTR_MIN_STACK_SIZE
	.align		4
.L_3:
        /*000c*/ 	.byte	0x04, 0x12
        /*000e*/ 	.short	(.L_5 - .L_4)
	.align		4
.L_4:
        /*0010*/ 	.word	index@(triton_poi_fused__native_batch_norm_legit_no_training_cat_relu_58)
        /*0014*/ 	.word	0x00000000


	//----- nvinfo : EIATTR_FRAME_SIZE
	.align		4
.L_5:
        /*0018*/ 	.byte	0x04, 0x11
        /*001a*/ 	.short	(.L_7 - .L_6)
	.align		4
.L_6:
        /*001c*/ 	.word	index@(triton_poi_fused__native_batch_norm_legit_no_training_cat_relu_58)
        /*0020*/ 	.word	0x00000000


	//----- nvinfo : EIATTR_MIN_STACK_SIZE
	.align		4
.L_7:
        /*0024*/ 	.byte	0x04, 0x12
        /*0026*/ 	.short	(.L_9 - .L_8)
	.align		4
.L_8:
        /*0028*/ 	.word	index@(triton_poi_fused__native_batch_norm_legit_no_training_cat_relu_58)
        /*002c*/ 	.word	0x00000000
.L_9:


//--------------------- .nv.info.triton_poi_fused__native_batch_norm_legit_no_training_cat_relu_58 --------------------------
	.section	.nv.info.triton_poi_fused__native_batch_norm_legit_no_training_cat_relu_58,"",@"SHT_CUDA_INFO"
	.sectionflags	@""
	.align	4


	//----- nvinfo : EIATTR_CUDA_API_VERSION
	.align		4
        /*0000*/ 	.byte	0x04, 0x37
        /*0002*/ 	.short	(.L_11 - .L_10)
.L_10:
        /*0004*/ 	.word	0x0000007c


	//----- nvinfo : EIATTR_KPARAM_INFO
	.align		4
.L_11:
        /*0008*/ 	.byte	0x04, 0x17
        /*000a*/ 	.short	(.L_13 - .L_12)
.L_12:
        /*000c*/ 	.word	0x00000000
        /*0010*/ 	.short	0x0008
        /*0012*/ 	.short	0x0040
        /*0014*/ 	.byte	0x00, 0xf0, 0x11, 0x00


	//----- nvinfo : EIATTR_KPARAM_INFO
	.align		4
.L_13:
        /*0018*/ 	.byte	0x04, 0x17
        /*001a*/ 	.short	(.L_15 - .L_14)
.L_14:
        /*001c*/ 	.word	0x00000000
        /*0020*/ 	.short	0x0007
        /*0022*/ 	.short	0x0038
        /*0024*/ 	.byte	0x00, 0xf4, 0x21, 0x00


	//----- nvinfo : EIATTR_KPARAM_INFO
	.align		4
.L_15:
        /*0028*/ 	.byte	0x04, 0x17
        /*002a*/ 	.short	(.L_17 - .L_16)
.L_16:
        /*002c*/ 	.word	0x00000000
        /*0030*/ 	.short	0x0006
        /*0032*/ 	.short	0x0030
        /*0034*/ 	.byte	0x00, 0xf4, 0x21, 0x00


	//----- nvinfo : EIATTR_KPARAM_INFO
	.align		4
.L_17:
        /*0038*/ 	.byte	0x04, 0x17
        /*003a*/ 	.short	(.L_19 - .L_18)
.L_18:
        /*003c*/ 	.word	0x00000000
        /*0040*/ 	.short	0x0005
        /*0042*/ 	.short	0x0028
        /*0044*/ 	.byte	0x00, 0xf4, 0x21, 0x00


	//----- nvinfo : EIATTR_KPARAM_INFO
	.align		4
.L_19:
        /*0048*/ 	.byte	0x04, 0x17
        /*004a*/ 	.short	(.L_21 - .L_20)
.L_20:
        /*004c*/ 	.word	0x00000000
        /*0050*/ 	.short	0x0004
        /*0052*/ 	.short	0x0020
        /*0054*/ 	.byte	0x00, 0xf4, 0x21, 0x00


	//----- nvinfo : EIATTR_KPARAM_INFO
	.align		4
.L_21:
        /*0058*/ 	.byte	0x04, 0x17
        /*005a*/ 	.short	(.L_23 - .L_22)
.L_22:
        /*005c*/ 	.word	0x00000000
        /*0060*/ 	.short	0x0003
        /*0062*/ 	.short	0x0018
        /*0064*/ 	.byte	0x00, 0xf4, 0x21, 0x00


	//----- nvinfo : EIATTR_KPARAM_INFO
	.align		4
.L_23:
        /*0068*/ 	.byte	0x04, 0x17
        /*006a*/ 	.short	(.L_25 - .L_24)
.L_24:
        /*006c*/ 	.word	0x00000000
        /*0070*/ 	.short	0x0002
        /*0072*/ 	.short	0x0010
        /*0074*/ 	.byte	0x00, 0xf4, 0x21, 0x00


	//----- nvinfo : EIATTR_KPARAM_INFO
	.align		4
.L_25:
        /*0078*/ 	.byte	0x04, 0x17
        /*007a*/ 	.short	(.L_27 - .L_26)
.L_26:
        /*007c*/ 	.word	0x00000000
        /*0080*/ 	.short	0x0001
        /*0082*/ 	.short	0x0008
        /*0084*/ 	.byte	0x00, 0xf4, 0x21, 0x00


	//----- nvinfo : EIATTR_KPARAM_INFO
	.align		4
.L_27:
        /*0088*/ 	.byte	0x04, 0x17
        /*008a*/ 	.short	(.L_29 - .L_28)
.L_28:
        /*008c*/ 	.word	0x00000000
        /*0090*/ 	.short	0x0000
        /*0092*/ 	.short	0x0000
        /*0094*/ 	.byte	0x00, 0xf4, 0x21, 0x00


	//----- nvinfo : EIATTR_SPARSE_MMA_MASK
	.align		4
.L_29:
        /*0098*/ 	.byte	0x03, 0x50
        /*009a*/ 	.short	0x0000


	//----- nvinfo : EIATTR_MAXREG_COUNT
	.align		4
        /*009c*/ 	.byte	0x03, 0x1b
        /*009e*/ 	.short	0x00ff


	//----- nvinfo : EIATTR_EXIT_INSTR_OFFSETS
	.align		4
        /*00a0*/ 	.byte	0x04, 0x1c
        /*00a2*/ 	.short	(.L_31 - .L_30)


	//   ....[0]....
.L_30:
        /*00a4*/ 	.word	0x00000680


	//   ....[1]....
        /*00a8*/ 	.word	0x000006a0


	//----- nvinfo : EIATTR_REQNTID
	.align		4
.L_31:
        /*00ac*/ 	.byte	0x04, 0x10
        /*00ae*/ 	.short	(.L_33 - .L_32)
.L_32:
        /*00b0*/ 	.word	0x00000100
        /*00b4*/ 	.word	0x00000001
        /*00b8*/ 	.word	0x00000001


	//----- nvinfo : EIATTR_CBANK_PARAM_SIZE
	.align		4
.L_33:
        /*00bc*/ 	.byte	0x03, 0x19
        /*00be*/ 	.short	0x0044


	//----- nvinfo : EIATTR_PARAM_CBANK
	.align		4
        /*00c0*/ 	.byte	0x04, 0x0a
        /*00c2*/ 	.short	(.L_35 - .L_34)
	.align		4
.L_34:
        /*00c4*/ 	.word	index@(.nv.constant0.triton_poi_fused__native_batch_norm_legit_no_training_cat_relu_58)
        /*00c8*/ 	.short	0x0210
        /*00ca*/ 	.short	0x0044


	//----- nvinfo : EIATTR_SW_WAR
	.align		4
.L_35:
        /*00cc*/ 	.byte	0x04, 0x36
        /*00ce*/ 	.short	(.L_37 - .L_36)
.L_36:
        /*00d0*/ 	.word	0x00000008
.L_37:


//--------------------- .nv.callgraph             --------------------------
	.section	.nv.callgraph,"",@"SHT_CUDA_CALLGRAPH"
	.align	4
	.sectionentsize	8
	.align		4
        /*0000*/ 	.word	0x00000000
	.align		4
        /*0004*/ 	.word	0xffffffff
	.align		4
        /*0008*/ 	.word	0x00000000
	.align		4
        /*000c*/ 	.word	0xfffffffe
	.align		4
        /*0010*/ 	.word	0x00000000
	.align		4
        /*0014*/ 	.word	0xfffffffd
	.align		4
        /*0018*/ 	.word	0x00000000
	.align		4
        /*001c*/ 	.word	0xfffffffc


//--------------------- .nv.constant4             --------------------------
	.section	.nv.constant4,"a",@progbits
	.align	8
	.align		8
.nv.constant4:
        /*0000*/ 	.dword	_$_str
	.align		8
        /*0008*/ 	.dword	_$_str_$_2


//--------------------- .text.triton_poi_fused__native_batch_norm_legit_no_training_cat_relu_58 --------------------------
	.section	.text.triton_poi_fused__native_batch_norm_legit_no_training_cat_relu_58,"ax",@progbits
	.align	128
        .global         triton_poi_fused__native_batch_norm_legit_no_training_cat_relu_58
        .type           triton_poi_fused__native_batch_norm_legit_no_training_cat_relu_58,@function
        .size           triton_poi_fused__native_batch_norm_legit_no_training_cat_relu_58,(.L_x_1 - triton_poi_fused__native_batch_norm_legit_no_training_cat_relu_58)
        .other          triton_poi_fused__native_batch_norm_legit_no_training_cat_relu_58,@"STO_CUDA_ENTRY STV_DEFAULT"
triton_poi_fused__native_batch_norm_legit_no_training_cat_relu_58:
.text.triton_poi_fused__native_batch_norm_legit_no_training_cat_relu_58:
[----:B------:R-:W0:Y:S01]  /*0000*/  LDC R1, c[0x0][0x28] ;  /* 0x00000a00ff017b82 */ /* 0x000e220000000800 */
[----:B------:R-:W1:Y:S07]  /*0010*/  S2R R0, SR_TID.X ;  /* 0x0000000000007919 */ /* 0x000e6e0000002100 */
[----:B------:R-:W2:Y:S01]  /*0020*/  LDC.64 R4, c[0x0][0x228] ;  /* 0x00008a00ff047b82 */ /* 0x000ea20000000a00 */
[----:B------:R-:W-:Y:S01]  /*0030*/  IMAD.MOV.U32 R6, RZ, RZ, RZ ;  /* 0x000000ffff067224 */ /* 0x000fe200078e00ff */
[----:B------:R-:W-:Y:S01]  /*0040*/  ULDC.64 UR4, c[0x0][0x208] ;  /* 0x0000820000047ab9 */ /* 0x000fe20000000a00 */
[----:B------:R-:W3:Y:S01]  /*0050*/  S2R R3, SR_CTAID.X ;  /* 0x0000000000037919 */ /* 0x000ee20000002500 */
[----:B------:R-:W-:Y:S01]  /*0060*/  HFMA2.MMA R10, -RZ, RZ, 0, 0 ;  /* 0x00000000ff0a7435 */ /* 0x000fe200000001ff */
[----:B------:R-:W-:-:S03]  /*0070*/  ULDC.64 UR6, c[0x0][0x218] ;  /* 0x0000860000067ab9 */ /* 0x000fc60000000a00 */
[----:B------:R-:W4:Y:S01]  /*0080*/  LDC.64 R14, c[0x0][0x220] ;  /* 0x00008800ff0e7b82 */ /* 0x000f220000000a00 */
[----:B-1----:R-:W-:-:S05]  /*0090*/  IMAD.SHL.U32 R0, R0, 0x2, RZ ;  /* 0x0000000200007824 */ /* 0x002fca00078e00ff */
[----:B------:R-:W-:-:S05]  /*00a0*/  LOP3.LUT R0, R0, 0x1fe, RZ, 0xc0, !PT ;  /* 0x000001fe00007812 */ /* 0x000fca00078ec0ff */
[----:B---3--:R-:W-:-:S05]  /*00b0*/  IMAD R0, R3, 0x200, R0 ;  /* 0x0000020003007824 */ /* 0x008fca00078e0200 */
[----:B------:R-:W-:Y:S02]  /*00c0*/  SHF.R.S32.HI R3, RZ, 0x1f, R0 ;  /* 0x0000001fff037819 */ /* 0x000fe40000011400 */
[----:B------:R-:W-:Y:S02]  /*00d0*/  ISETP.GE.AND P0, PT, R0, 0x28800, PT ;  /* 0x000288000000780c */ /* 0x000fe40003f06270 */
[----:B------:R-:W-:-:S04]  /*00e0*/  LEA.HI R3, R3, R0, RZ, 0x8 ;  /* 0x0000000003037211 */ /* 0x000fc800078f40ff */
[----:B------:R-:W-:-:S05]  /*00f0*/  SHF.R.S32.HI R11, RZ, 0x8, R3 ;  /* 0x00000008ff0b7819 */ /* 0x000fca0000011403 */
[----:B------:R-:W-:-:S05]  /*0100*/  IMAD.HI R2, R11, 0x1948b0fd, RZ ;  /* 0x1948b0fd0b027827 */ /* 0x000fca00078e02ff */
[----:B------:R-:W-:-:S04]  /*0110*/  SHF.R.U32.HI R7, RZ, 0x1f, R2 ;  /* 0x0000001fff077819 */ /* 0x000fc80000011602 */
[----:B------:R-:W-:-:S05]  /*0120*/  LEA.HI.SX32 R2, R2, R7, 0x1c ;  /* 0x0000000702027211 */ /* 0x000fca00078fe2ff */
[----:B------:R-:W-:-:S04]  /*0130*/  IMAD R11, R2, -0xa2, R11 ;  /* 0xffffff5e020b7824 */ /* 0x000fc800078e020b */
[----:B--2---:R-:W-:-:S05]  /*0140*/  IMAD.WIDE R4, R11, 0x4, R4 ;  /* 0x000000040b047825 */ /* 0x004fca00078e0204 */
[----:B------:R-:W2:Y:S01]  /*0150*/  @!P0 LDG.E.EL R6, desc[UR4][R4.64] ;  /* 0x0000000404068981 */ /* 0x000ea2000c2e1900 */
[----:B------:R-:W-:-:S03]  /*0160*/  IMAD.HI R2, R0, 0x1948b0fd, RZ ;  /* 0x1948b0fd00027827 */ /* 0x000fc600078e02ff */
[----:B------:R1:W3:Y:S01]  /*0170*/  @!P0 LDG.E.EL R10, desc[UR4][R4.64] ;  /* 0x00000004040a8981 */ /* 0x0002e2000c2e1900 */
[----:B------:R-:W-:Y:S01]  /*0180*/  IMAD.SHL.U32 R8, R11, 0x100, RZ ;  /* 0x000001000b087824 */ /* 0x000fe200078e00ff */
[----:B------:R-:W-:-:S04]  /*0190*/  SHF.R.U32.HI R7, RZ, 0x1f, R2 ;  /* 0x0000001fff077819 */ /* 0x000fc80000011602 */
[----:B------:R-:W-:Y:S02]  /*01a0*/  LEA.HI.SX32 R17, R2, R7, 0x14 ;  /* 0x0000000702117211 */ /* 0x000fe400078fa2ff */
[----:B------:R-:W-:Y:S02]  /*01b0*/  LOP3.LUT R7, R3, 0xffffff00, RZ, 0xc0, !PT ;  /* 0xffffff0003077812 */ /* 0x000fe400078ec0ff */
[----:B------:R-:W5:Y:S01]  /*01c0*/  LDC.64 R2, c[0x0][0x210] ;  /* 0x00008400ff027b82 */ /* 0x000f620000000a00 */
[C---:B------:R-:W-:Y:S02]  /*01d0*/  IMAD R9, R17.reuse, 0xc00, RZ ;  /* 0x00000c0011097824 */ /* 0x040fe400078e02ff */
[----:B------:R-:W-:Y:S02]  /*01e0*/  IMAD.IADD R7, R0, 0x1, -R7 ;  /* 0x0000000100077824 */ /* 0x000fe400078e0a07 */
[----:B-1----:R-:W-:Y:S01]  /*01f0*/  IMAD R4, R17, -0xa200, R0 ;  /* 0xffff5e0011047824 */ /* 0x002fe200078e0200 */
[----:B------:R-:W-:-:S02]  /*0200*/  SHF.R.S32.HI R13, RZ, 0x1f, R9 ;  /* 0x0000001fff0d7819 */ /* 0x000fc40000011409 */
[----:B------:R-:W-:Y:S01]  /*0210*/  IADD3 R18, P1, P2, R8, R7, R9 ;  /* 0x0000000708127210 */ /* 0x000fe20007a3e009 */
[----:B------:R-:W-:Y:S01]  /*0220*/  IMAD R25, R17, 0x9600, R4 ;  /* 0x0000960011197824 */ /* 0x000fe200078e0204 */
[----:B------:R-:W-:Y:S02]  /*0230*/  SHF.R.S32.HI R8, RZ, 0x1f, R8 ;  /* 0x0000001fff087819 */ /* 0x000fe40000011408 */
[----:B------:R-:W-:Y:S02]  /*0240*/  CS2R R4, SRZ ;  /* 0x0000000000047805 */ /* 0x000fe4000001ff00 */
[----:B------:R-:W-:Y:S02]  /*0250*/  SHF.R.S32.HI R7, RZ, 0x1f, R7 ;  /* 0x0000001fff077819 */ /* 0x000fe40000011407 */
[----:B------:R-:W-:Y:S02]  /*0260*/  LEA R16, P3, R18, UR6, 0x2 ;  /* 0x0000000612107c11 */ /* 0x000fe4000f8610ff */
[----:B------:R-:W-:-:S02]  /*0270*/  IADD3.X R7, R8, R7, R13, P1, P2 ;  /* 0x0000000708077210 */ /* 0x000fc40000fe440d */
[----:B------:R-:W1:Y:S01]  /*0280*/  LDC.64 R12, c[0x0][0x230] ;  /* 0x00008c00ff0c7b82 */ /* 0x000e620000000a00 */
[C---:B------:R-:W-:Y:S02]  /*0290*/  ISETP.GE.AND P2, PT, R11.reuse, 0x96, PT ;  /* 0x000000960b00780c */ /* 0x040fe40003f46270 */
[----:B------:R-:W-:Y:S02]  /*02a0*/  ISETP.GT.AND P1, PT, R11, 0x95, !P0 ;  /* 0x000000950b00780c */ /* 0x000fe40004724270 */
[----:B------:R-:W-:Y:S01]  /*02b0*/  ISETP.LT.AND P4, PT, R0, 0x28800, !P2 ;  /* 0x000288000000780c */ /* 0x000fe20005781270 */
[----:B-----5:R-:W-:Y:S01]  /*02c0*/  IMAD.WIDE R24, R25, 0x4, R2 ;  /* 0x0000000419187825 */ /* 0x020fe200078e0202 */
[----:B------:R-:W-:Y:S01]  /*02d0*/  CS2R R2, SRZ ;  /* 0x0000000000027805 */ /* 0x000fe2000001ff00 */
[----:B------:R-:W5:Y:S01]  /*02e0*/  LDC.64 R8, c[0x0][0x238] ;  /* 0x00008e00ff087b82 */ /* 0x000f620000000a00 */
[----:B------:R-:W-:Y:S01]  /*02f0*/  LEA.HI.X R17, R18, UR7, R7, 0x2, P3 ;  /* 0x0000000712117c11 */ /* 0x000fe200098f1407 */
[----:B----4-:R-:W-:Y:S01]  /*0300*/  IMAD.WIDE R22, R11, 0x4, R14 ;  /* 0x000000040b167825 */ /* 0x010fe200078e020e */
[----:B------:R-:W-:-:S02]  /*0310*/  MOV R7, RZ ;  /* 0x000000ff00077202 */ /* 0x000fc40000000f00 */
[----:B------:R-:W-:-:S03]  /*0320*/  CS2R R14, SRZ ;  /* 0x00000000000e7805 */ /* 0x000fc6000001ff00 */
[----:B------:R-:W4:Y:S04]  /*0330*/  @P1 LDG.E.64 R4, desc[UR4][R16.64+-0x25800] ;  /* 0xfda8000410041981 */ /* 0x000f28000c1e1b00 */
[----:B------:R-:W4:Y:S01]  /*0340*/  @P4 LDG.E.64 R2, desc[UR4][R24.64] ;  /* 0x0000000418024981 */ /* 0x000f22000c1e1b00 */
[----:B-1----:R-:W-:-:S03]  /*0350*/  IMAD.WIDE R12, R11, 0x4, R12 ;  /* 0x000000040b0c7825 */ /* 0x002fc600078e020c */
[----:B------:R-:W4:Y:S04]  /*0360*/  @!P0 LDG.E.EL R7, desc[UR4][R22.64] ;  /* 0x0000000416078981 */ /* 0x000f28000c2e1900 */
[----:B------:R-:W4:Y:S01]  /*0370*/  @!P0 LDG.E.EL R14, desc[UR4][R22.64] ;  /* 0x00000004160e8981 */ /* 0x000f22000c2e1900 */
[----:B-----5:R-:W-:Y:S01]  /*0380*/  IMAD.WIDE R8, R11, 0x4, R8 ;  /* 0x000000040b087825 */ /* 0x020fe200078e0208 */
[----:B------:R-:W-:-:S03]  /*0390*/  HFMA2.MMA R11, -RZ, RZ, 0, 0 ;  /* 0x00000000ff0b7435 */ /* 0x000fc600000001ff */
[----:B------:R-:W-:Y:S01]  /*03a0*/  IMAD.MOV.U32 R20, RZ, RZ, RZ ;  /* 0x000000ffff147224 */ /* 0x000fe200078e00ff */
[----:B------:R-:W5:Y:S01]  /*03b0*/  @!P0 LDG.E.EL R15, desc[UR4][R8.64] ;  /* 0x00000004080f8981 */ /* 0x000f62000c2e1900 */
[----:B------:R-:W-:-:S04]  /*03c0*/  IMAD.MOV.U32 R18, RZ, RZ, RZ ;  /* 0x000000ffff127224 */ /* 0x000fc800078e00ff */
[----:B------:R-:W5:Y:S04]  /*03d0*/  @!P0 LDG.E.EL R20, desc[UR4][R12.64] ;  /* 0x000000040c148981 */ /* 0x000f68000c2e1900 */
[----:B------:R1:W5:Y:S04]  /*03e0*/  @!P0 LDG.E.EL R18, desc[UR4][R12.64] ;  /* 0x000000040c128981 */ /* 0x000368000c2e1900 */
[----:B------:R1:W5:Y:S01]  /*03f0*/  @!P0 LDG.E.EL R11, desc[UR4][R8.64] ;  /* 0x00000004080b8981 */ /* 0x000362000c2e1900 */
[----:B------:R-:W-:Y:S01]  /*0400*/  IMAD.MOV.U32 R21, RZ, RZ, 0x3e800000 ;  /* 0x3e800000ff157424 */ /* 0x000fe200078e00ff */
[----:B01----:R-:W0:Y:S08]  /*0410*/  LDC.64 R12, c[0x0][0x240] ;  /* 0x00009000ff0c7b82 */ /* 0x003e300000000a00 */
[----:B------:R-:W1:Y:S01]  /*0420*/  LDC.64 R8, c[0x0][0x248] ;  /* 0x00009200ff087b82 */ /* 0x000e620000000a00 */
[----:B0-----:R-:W-:-:S04]  /*0430*/  IMAD.WIDE R12, R0, 0x4, R12 ;  /* 0x00000004000c7825 */ /* 0x001fc800078e020c */
[----:B-1----:R-:W-:-:S04]  /*0440*/  IMAD.WIDE R8, R0, 0x4, R8 ;  /* 0x0000000400087825 */ /* 0x002fc800078e0208 */
[----:B--2---:R-:W-:-:S04]  /*0450*/  FADD R6, R6, 9.9999997473787516356e-06 ;  /* 0x3727c5ac06067421 */ /* 0x004fc80000000000 */
[----:B------:R-:W0:Y:S01]  /*0460*/  MUFU.SQRT R16, R6 ;  /* 0x0000000600107308 */ /* 0x000e220000002000 */
[----:B---3--:R-:W-:-:S07]  /*0470*/  FADD R10, R10, 9.9999997473787516356e-06 ;  /* 0x3727c5ac0a0a7421 */ /* 0x008fce0000000000 */
[----:B------:R-:W1:Y:S01]  /*0480*/  MUFU.SQRT R17, R10 ;  /* 0x0000000a00117308 */ /* 0x000e620000002000 */
[C---:B0-----:R-:W-:Y:S02]  /*0490*/  FSETP.GT.AND P6, PT, R16.reuse, 8.50705917302346158658e+37, PT ;  /* 0x7e8000001000780b */ /* 0x041fe40003fc4000 */
[----:B------:R-:W-:Y:S02]  /*04a0*/  FSETP.GEU.AND P3, PT, R16, 1.175494350822287508e-38, PT ;  /* 0x008000001000780b */ /* 0x000fe40003f6e000 */
[----:B------:R-:W-:Y:S02]  /*04b0*/  FSEL R19, R21, 1, P6 ;  /* 0x3f80000015137808 */ /* 0x000fe40003000000 */
[----:B-1----:R-:W-:-:S07]  /*04c0*/  FSETP.GT.AND P5, PT, R17, 8.50705917302346158658e+37, PT ;  /* 0x7e8000001100780b */ /* 0x002fce0003fa4000 */
[----:B------:R-:W-:Y:S01]  /*04d0*/  @P6 FMUL R16, R16, 0.25 ;  /* 0x3e80000010106820 */ /* 0x000fe20000400000 */
[----:B------:R-:W-:-:S03]  /*04e0*/  FSETP.GEU.AND P6, PT, R17, 1.175494350822287508e-38, PT ;  /* 0x008000001100780b */ /* 0x000fc60003fce000 */
[----:B------:R-:W-:Y:S02]  /*04f0*/  @!P3 FMUL R16, R16, 16777216 ;  /* 0x4b8000001010b820 */ /* 0x000fe40000400000 */
[----:B------:R-:W-:-:S08]  /*0500*/  @P5 FMUL R17, R17, 0.25 ;  /* 0x3e80000011115820 */ /* 0x000fd00000400000 */
[----:B------:R-:W-:Y:S01]  /*0510*/  @!P6 FMUL R17, R17, 16777216 ;  /* 0x4b8000001111e820 */ /* 0x000fe20000400000 */
[----:B------:R-:W0:Y:S01]  /*0520*/  MUFU.RCP R16, R16 ;  /* 0x0000001000107308 */ /* 0x000e220000001000 */
[----:B------:R-:W-:-:S07]  /*0530*/  FSEL R6, R21, 1, P5 ;  /* 0x3f80000015067808 */ /* 0x000fce0002800000 */
[----:B------:R-:W1:Y:S01]  /*0540*/  MUFU.RCP R17, R17 ;  /* 0x0000001100117308 */ /* 0x000e620000001000 */
[----:B----4-:R-:W-:Y:S02]  /*0550*/  SEL R2, R2, RZ, P4 ;  /* 0x000000ff02027207 */ /* 0x010fe40002000000 */
[----:B------:R-:W-:Y:S01]  /*0560*/  SEL R3, R3, RZ, P4 ;  /* 0x000000ff03037207 */ /* 0x000fe20002000000 */
[----:B------:R-:W-:Y:S01]  /*0570*/  @!P3 FMUL R19, R19, 16777216 ;  /* 0x4b8000001313b820 */ /* 0x000fe20000400000 */
[----:B------:R-:W-:Y:S01]  /*0580*/  @P2 SEL R2, R4, RZ, P1 ;  /* 0x000000ff04022207 */ /* 0x000fe20000800000 */
[----:B------:R-:W-:Y:S01]  /*0590*/  @!P6 FMUL R6, R6, 16777216 ;  /* 0x4b8000000606e820 */ /* 0x000fe20000400000 */
[----:B------:R-:W-:Y:S01]  /*05a0*/  @P2 SEL R3, R5, RZ, P1 ;  /* 0x000000ff05032207 */ /* 0x000fe20000800000 */
[----:B0-----:R-:W-:Y:S02]  /*05b0*/  FMUL R16, R16, R19 ;  /* 0x0000001310107220 */ /* 0x001fe40000400000 */
[----:B------:R-:W-:-:S02]  /*05c0*/  FADD R7, R2, -R7 ;  /* 0x8000000702077221 */ /* 0x000fc40000000000 */
[----:B------:R-:W-:Y:S01]  /*05d0*/  FADD R14, R3, -R14 ;  /* 0x8000000e030e7221 */ /* 0x000fe20000000000 */
[----:B-1----:R-:W-:Y:S01]  /*05e0*/  FMUL R17, R17, R6 ;  /* 0x0000000611117220 */ /* 0x002fe20000400000 */
[----:B------:R-:W-:-:S03]  /*05f0*/  FMUL R16, R7, R16 ;  /* 0x0000001007107220 */ /* 0x000fc60000400000 */
[----:B------:R-:W-:Y:S01]  /*0600*/  FMUL R14, R14, R17 ;  /* 0x000000110e0e7220 */ /* 0x000fe20000400000 */
[----:B-----5:R-:W-:Y:S01]  /*0610*/  FFMA R15, R16, R20, R15 ;  /* 0x00000014100f7223 */ /* 0x020fe2000000000f */
[----:B------:R0:W-:Y:S02]  /*0620*/  @!P0 STG.E.64 desc[UR4][R12.64], R2 ;  /* 0x000000020c008986 */ /* 0x0001e4000c101b04 */
[----:B------:R-:W-:Y:S02]  /*0630*/  FFMA R11, R14, R18, R11 ;  /* 0x000000120e0b7223 */ /* 0x000fe4000000000b */
[----:B------:R-:W-:-:S03]  /*0640*/  FSETP.GEU.AND P1, PT, R15, RZ, PT ;  /* 0x000000ff0f00720b */ /* 0x000fc60003f2e000 */
[----:B------:R-:W-:Y:S02]  /*0650*/  FSETP.GEU.AND P2, PT, R11, RZ, PT ;  /* 0x000000ff0b00720b */ /* 0x000fe40003f4e000 */
[----:B------:R-:W-:Y:S02]  /*0660*/  FSEL R10, R15, RZ, P1 ;  /* 0x000000ff0f0a7208 */ /* 0x000fe40000800000 */
[----:B------:R-:W-:Y:S01]  /*0670*/  FSEL R11, R11, RZ, P2 ;  /* 0x000000ff0b0b7208 */ /* 0x000fe20001000000 */
[----:B0-----:R-:W-:Y:S08]  /*0680*/  @P0 EXIT ;  /* 0x000000000000094d */ /* 0x001ff00003800000 */
[----:B------:R-:W-:Y:S01]  /*0690*/  STG.E.64 desc[UR4][R8.64], R10 ;  /* 0x0000000a08007986 */ /* 0x000fe2000c101b04 */
[----:B------:R-:W-:Y:S05]  /*06a0*/  EXIT ;  /* 0x000000000000794d */ /* 0x000fea0003800000 */
.L_x_0:
[----:B------:R-:W-:-:S00]  /*06b0*/  BRA `(.L_x_0) ;  /* 0xfffffffc00fc7947 */ /* 0x000fc0000383ffff */
[----:B------:R-:W-:-:S00]  /*06c0*/  NOP ;  /* 0x0000000000007918 */ /* 0x000fc00000000000 */
        /* <DEDUP_REMOVED lines=11> */
.L_x_1:


//--------------------- .nv.global.init           --------------------------
	.section	.nv.global.init,"aw",@progbits
.nv.global.init:
	.type		_$_str,@object
	.size		_$_str,(_$_str_$_2 - _$_str)
_$_str:
        /*0000*/ 	.byte	0x5f, 0x5f, 0x43, 0x55, 0x44, 0x41, 0x5f, 0x46, 0x54, 0x5a, 0x00
	.type		_$_str_$_2,@object
	.size		_$_str_$_2,(.L_1 - _$_str_$_2)
_$_str_$_2:
        /*000b*/ 	.byte	0x5f, 0x5f, 0x43, 0x55, 0x44, 0x41, 0x5f, 0x50, 0x52, 0x45, 0x43, 0x5f, 0x53, 0x51, 0x52, 0x54
        /*001b*/ 	.byte	0x00
.L_1:


//--------------------- .nv.constant0.triton_poi_fused__native_batch_norm_legit_no_training_cat_relu_58 --------------------------
	.section	.nv.constant0.triton_poi_fused__native_batch_norm_legit_no_training_cat_relu_58,"a",@progbits
	.sectionflags	@""
	.align	4
.nv.constant0.triton_poi_fused__native_batch_norm_legit_no_training_cat_relu_58:
	.zero		596
